	.headerflags	@"EF_CUDA_TEXMODE_UNIFIED EF_CUDA_64BIT_ADDRESS EF_CUDA_ACCELERATORS EF_CUDA_SM90 EF_CUDA_VIRTUAL_SM(EF_CUDA_SM90)"
	.elftype	@"ET_EXEC"


//--------------------- .nv.info                  --------------------------
	.section	.nv.info,"",@"SHT_CUDA_INFO"
	.align	4


	//----- nvinfo : EIATTR_REGCOUNT
	.align		4
        /*0000*/ 	.byte	0x04, 0x2f
        /*0002*/ 	.short	(.L_3 - .L_2)
	.align		4
.L_2:
        /*0004*/ 	.word	index@(triton_poi_fused__native_batch_norm_legit_no_training_add_16)
        /*0008*/ 	.word	0x00000020


	//----- nvinfo : EIATTR_MIN_STACK_SIZE
	.align		4
.L_3:
        /*000c*/ 	.byte	0x04, 0x12
        /*000e*/ 	.short	(.L_5 - .L_4)
	.align		4
.L_4:
        /*0010*/ 	.word	index@(triton_poi_fused__native_batch_norm_legit_no_training_add_16)
        /*0014*/ 	.word	0x00000000


	//----- nvinfo : EIATTR_FRAME_SIZE
	.align		4
.L_5:
        /*0018*/ 	.byte	0x04, 0x11
        /*001a*/ 	.short	(.L_7 - .L_6)
	.align		4
.L_6:
        /*001c*/ 	.word	index@(triton_poi_fused__native_batch_norm_legit_no_training_add_16)
        /*0020*/ 	.word	0x00000000


	//----- nvinfo : EIATTR_MIN_STACK_SIZE
	.align		4
.L_7:
        /*0024*/ 	.byte	0x04, 0x12
        /*0026*/ 	.short	(.L_9 - .L_8)
	.align		4
.L_8:
        /*0028*/ 	.word	index@(triton_poi_fused__native_batch_norm_legit_no_training_add_16)
        /*002c*/ 	.word	0x00000000
.L_9:


//--------------------- .nv.info.triton_poi_fused__native_batch_norm_legit_no_training_add_16 --------------------------
	.section	.nv.info.triton_poi_fused__native_batch_norm_legit_no_training_add_16,"",@"SHT_CUDA_INFO"
	.sectionflags	@""
	.align	4


	//----- nvinfo : EIATTR_CUDA_API_VERSION
	.align		4
        /*0000*/ 	.byte	0x04, 0x37
        /*0002*/ 	.short	(.L_11 - .L_10)
.L_10:
        /*0004*/ 	.word	0x0000007c


	//----- nvinfo : EIATTR_KPARAM_INFO
	.align		4
.L_11:
        /*0008*/ 	.byte	0x04, 0x17
        /*000a*/ 	.short	(.L_13 - .L_12)
.L_12:
        /*000c*/ 	.word	0x00000000
        /*0010*/ 	.short	0x0008
        /*0012*/ 	.short	0x003c
        /*0014*/ 	.byte	0x00, 0xf0, 0x11, 0x00


	//----- nvinfo : EIATTR_KPARAM_INFO
	.align		4
.L_13:
        /*0018*/ 	.byte	0x04, 0x17
        /*001a*/ 	.short	(.L_15 - .L_14)
.L_14:
        /*001c*/ 	.word	0x00000000
        /*0020*/ 	.short	0x0007
        /*0022*/ 	.short	0x0038
        /*0024*/ 	.byte	0x00, 0xf0, 0x11, 0x00


	//----- nvinfo : EIATTR_KPARAM_INFO
	.align		4
.L_15:
        /*0028*/ 	.byte	0x04, 0x17
        /*002a*/ 	.short	(.L_17 - .L_16)
.L_16:
        /*002c*/ 	.word	0x00000000
        /*0030*/ 	.short	0x0006
        /*0032*/ 	.short	0x0030
        /*0034*/ 	.byte	0x00, 0xf4, 0x21, 0x00


	//----- nvinfo : EIATTR_KPARAM_INFO
	.align		4
.L_17:
        /*0038*/ 	.byte	0x04, 0x17
        /*003a*/ 	.short	(.L_19 - .L_18)
.L_18:
        /*003c*/ 	.word	0x00000000
        /*0040*/ 	.short	0x0005
        /*0042*/ 	.short	0x0028
        /*0044*/ 	.byte	0x00, 0xf4, 0x21, 0x00


	//----- nvinfo : EIATTR_KPARAM_INFO
	.align		4
.L_19:
        /*0048*/ 	.byte	0x04, 0x17
        /*004a*/ 	.short	(.L_21 - .L_20)
.L_20:
        /*004c*/ 	.word	0x00000000
        /*0050*/ 	.short	0x0004
        /*0052*/ 	.short	0x0020
        /*0054*/ 	.byte	0x00, 0xf4, 0x21, 0x00


	//----- nvinfo : EIATTR_KPARAM_INFO
	.align		4
.L_21:
        /*0058*/ 	.byte	0x04, 0x17
        /*005a*/ 	.short	(.L_23 - .L_22)
.L_22:
        /*005c*/ 	.word	0x00000000
        /*0060*/ 	.short	0x0003
        /*0062*/ 	.short	0x0018
        /*0064*/ 	.byte	0x00, 0xf4, 0x21, 0x00


	//----- nvinfo : EIATTR_KPARAM_INFO
	.align		4
.L_23:
        /*0068*/ 	.byte	0x04, 0x17
        /*006a*/ 	.short	(.L_25 - .L_24)
.L_24:
        /*006c*/ 	.word	0x00000000
        /*0070*/ 	.short	0x0002
        /*0072*/ 	.short	0x0010
        /*0074*/ 	.byte	0x00, 0xf4, 0x21, 0x00


	//----- nvinfo : EIATTR_KPARAM_INFO
	.align		4
.L_25:
        /*0078*/ 	.byte	0x04, 0x17
        /*007a*/ 	.short	(.L_27 - .L_26)
.L_26:
        /*007c*/ 	.word	0x00000000
        /*0080*/ 	.short	0x0001
        /*0082*/ 	.short	0x0008
        /*0084*/ 	.byte	0x00, 0xf4, 0x21, 0x00


	//----- nvinfo : EIATTR_KPARAM_INFO
	.align		4
.L_27:
        /*0088*/ 	.byte	0x04, 0x17
        /*008a*/ 	.short	(.L_29 - .L_28)
.L_28:
        /*008c*/ 	.word	0x00000000
        /*0090*/ 	.short	0x0000
        /*0092*/ 	.short	0x0000
        /*0094*/ 	.byte	0x00, 0xf4, 0x21, 0x00


	//----- nvinfo : EIATTR_SPARSE_MMA_MASK
	.align		4
.L_29:
        /*0098*/ 	.byte	0x03, 0x50
        /*009a*/ 	.short	0x0000


	//----- nvinfo : EIATTR_MAXREG_COUNT
	.align		4
        /*009c*/ 	.byte	0x03, 0x1b
        /*009e*/ 	.short	0x00ff


	//----- nvinfo : EIATTR_EXIT_INSTR_OFFSETS
	.align		4
        /*00a0*/ 	.byte	0x04, 0x1c
        /*00a2*/ 	.short	(.L_31 - .L_30)


	//   ....[0]....
.L_30:
        /*00a4*/ 	.word	0x00000be0


	//   ....[1]....
        /*00a8*/ 	.word	0x00000c30


	//----- nvinfo : EIATTR_REQNTID
	.align		4
.L_31:
        /*00ac*/ 	.byte	0x04, 0x10
        /*00ae*/ 	.short	(.L_33 - .L_32)
.L_32:
        /*00b0*/ 	.word	0x00000080
        /*00b4*/ 	.word	0x00000001
        /*00b8*/ 	.word	0x00000001


	//----- nvinfo : EIATTR_CBANK_PARAM_SIZE
	.align		4
.L_33:
        /*00bc*/ 	.byte	0x03, 0x19
        /*00be*/ 	.short	0x0040


	//----- nvinfo : EIATTR_PARAM_CBANK
	.align		4
        /*00c0*/ 	.byte	0x04, 0x0a
        /*00c2*/ 	.short	(.L_35 - .L_34)
	.align		4
.L_34:
        /*00c4*/ 	.word	index@(.nv.constant0.triton_poi_fused__native_batch_norm_legit_no_training_add_16)
        /*00c8*/ 	.short	0x0210
        /*00ca*/ 	.short	0x0040


	//----- nvinfo : EIATTR_SW_WAR
	.align		4
.L_35:
        /*00cc*/ 	.byte	0x04, 0x36
        /*00ce*/ 	.short	(.L_37 - .L_36)
.L_36:
        /*00d0*/ 	.word	0x00000008
.L_37:


//--------------------- .nv.callgraph             --------------------------
	.section	.nv.callgraph,"",@"SHT_CUDA_CALLGRAPH"
	.align	4
	.sectionentsize	8
	.align		4
        /*0000*/ 	.word	0x00000000
	.align		4
        /*0004*/ 	.word	0xffffffff
	.align		4
        /*0008*/ 	.word	0x00000000
	.align		4
        /*000c*/ 	.word	0xfffffffe
	.align		4
        /*0010*/ 	.word	0x00000000
	.align		4
        /*0014*/ 	.word	0xfffffffd
	.align		4
        /*0018*/ 	.word	0x00000000
	.align		4
        /*001c*/ 	.word	0xfffffffc


//--------------------- .nv.constant4             --------------------------
	.section	.nv.constant4,"a",@progbits
	.align	8
	.align		8
.nv.constant4:
        /*0000*/ 	.dword	_$_str
	.align		8
        /*0008*/ 	.dword	_$_str_$_2


//--------------------- .text.triton_poi_fused__native_batch_norm_legit_no_training_add_16 --------------------------
	.section	.text.triton_poi_fused__native_batch_norm_legit_no_training_add_16,"ax",@progbits
	.sectionflags	@"SHF_BARRIERS=1"
	.align	128
        .global         triton_poi_fused__native_batch_norm_legit_no_training_add_16
        .type           triton_poi_fused__native_batch_norm_legit_no_training_add_16,@function
        .size           triton_poi_fused__native_batch_norm_legit_no_training_add_16,(.L_x_1 - triton_poi_fused__native_batch_norm_legit_no_training_add_16)
        .other          triton_poi_fused__native_batch_norm_legit_no_training_add_16,@"STO_CUDA_ENTRY STV_DEFAULT"
triton_poi_fused__native_batch_norm_legit_no_training_add_16:
.text.triton_poi_fused__native_batch_norm_legit_no_training_add_16:
[----:B------:R-:W0:Y:S01]  /*0000*/  LDC R1, c[0x0][0x28] ;  /* 0x00000a00ff017b82 */ /* 0x000e220000000800 */
[----:B------:R-:W1:Y:S07]  /*0010*/  S2R R2, SR_CTAID.X ;  /* 0x0000000000027919 */ /* 0x000e6e0000002500 */
[----:B------:R-:W2:Y:S01]  /*0020*/  LDC.64 R26, c[0x0][0x210] ;  /* 0x00008400ff1a7b82 */ /* 0x000ea20000000a00 */
[----:B------:R-:W-:Y:S01]  /*0030*/  CS2R R6, SRZ ;  /* 0x0000000000067805 */ /* 0x000fe2000001ff00 */
[----:B------:R-:W-:Y:S01]  /*0040*/  ULDC.64 UR6, c[0x0][0x208] ;  /* 0x0000820000067ab9 */ /* 0x000fe20000000a00 */
[----:B------:R-:W3:Y:S01]  /*0050*/  S2R R0, SR_TID.X ;  /* 0x0000000000007919 */ /* 0x000ee20000002100 */
[----:B------:R-:W4:Y:S04]  /*0060*/  S2R R3, SR_CTAID.Y ;  /* 0x0000000000037919 */ /* 0x000f280000002600 */
[----:B------:R-:W5:Y:S08]  /*0070*/  LDC.64 R24, c[0x0][0x218] ;  /* 0x00008600ff187b82 */ /* 0x000f700000000a00 */
[----:B------:R-:W5:Y:S01]  /*0080*/  LDC.64 R28, c[0x0][0x220] ;  /* 0x00008800ff1c7b82 */ /* 0x000f620000000a00 */
[----:B-1----:R-:W-:-:S02]  /*0090*/  IMAD.SHL.U32 R2, R2, 0x20, RZ ;  /* 0x0000002002027824 */ /* 0x002fc400078e00ff */
[----:B---3--:R-:W-:Y:S01]  /*00a0*/  IMAD.SHL.U32 R21, R0, 0x4, RZ ;  /* 0x0000000400157824 */ /* 0x008fe200078e00ff */
[----:B------:R-:W-:Y:S01]  /*00b0*/  SHF.R.U32.HI R8, RZ, 0x3, R0 ;  /* 0x00000003ff087819 */ /* 0x000fe20000011600 */
[----:B----4-:R-:W-:-:S03]  /*00c0*/  IMAD.SHL.U32 R3, R3, 0x20, RZ ;  /* 0x0000002003037824 */ /* 0x010fc600078e00ff */
[----:B------:R-:W-:Y:S02]  /*00d0*/  LOP3.LUT R21, R2, 0x1c, R21, 0xf8, !PT ;  /* 0x0000001c02157812 */ /* 0x000fe400078ef815 */
[----:B------:R-:W-:Y:S02]  /*00e0*/  SGXT.U32 R8, R8, 0x4 ;  /* 0x000000040808781a */ /* 0x000fe40000000000 */
[----:B------:R-:W-:Y:S02]  /*00f0*/  ISETP.GE.AND P0, PT, R21, 0x40, PT ;  /* 0x000000401500780c */ /* 0x000fe40003f06270 */
[----:B------:R-:W-:Y:S02]  /*0100*/  LOP3.LUT R4, R3, R8, RZ, 0xfc, !PT ;  /* 0x0000000803047212 */ /* 0x000fe400078efcff */
[----:B------:R-:W-:Y:S02]  /*0110*/  LOP3.LUT R12, R3, 0x10, R8, 0xfe, !PT ;  /* 0x00000010030c7812 */ /* 0x000fe400078efe08 */
[C---:B------:R-:W-:Y:S01]  /*0120*/  ISETP.LT.AND P1, PT, R4.reuse, 0x40, !P0 ;  /* 0x000000400400780c */ /* 0x040fe20004721270 */
[----:B------:R-:W-:Y:S01]  /*0130*/  IMAD R23, R4, 0x40, R21 ;  /* 0x0000004004177824 */ /* 0x000fe200078e0215 */
[----:B------:R-:W-:-:S02]  /*0140*/  CS2R R4, SRZ ;  /* 0x0000000000047805 */ /* 0x000fc4000001ff00 */
[----:B------:R-:W-:Y:S02]  /*0150*/  CS2R R8, SRZ ;  /* 0x0000000000087805 */ /* 0x000fe4000001ff00 */
[----:B------:R-:W-:Y:S01]  /*0160*/  ISETP.LT.AND P2, PT, R12, 0x40, !P0 ;  /* 0x000000400c00780c */ /* 0x000fe20004741270 */
[----:B--2---:R-:W-:Y:S01]  /*0170*/  IMAD.WIDE R16, R23, 0x4, R26 ;  /* 0x0000000417107825 */ /* 0x004fe200078e021a */
[----:B------:R-:W-:-:S03]  /*0180*/  CS2R R10, SRZ ;  /* 0x00000000000a7805 */ /* 0x000fc6000001ff00 */
[----:B-----5:R-:W-:-:S04]  /*0190*/  IMAD.WIDE R22, R23, 0x4, R24 ;  /* 0x0000000417167825 */ /* 0x020fc800078e0218 */
[----:B------:R-:W-:Y:S01]  /*01a0*/  IMAD R19, R12, 0x40, R21 ;  /* 0x000000400c137824 */ /* 0x000fe200078e0215 */
[----:B------:R1:W2:Y:S01]  /*01b0*/  @P1 LDG.E.128 R4, desc[UR6][R16.64] ;  /* 0x0000000610041981 */ /* 0x0002a2000c1e1d00 */
[----:B0-----:R-:W-:Y:S01]  /*01c0*/  IMAD.WIDE R28, R21, 0x4, R28 ;  /* 0x00000004151c7825 */ /* 0x001fe200078e021c */
[----:B------:R-:W-:Y:S02]  /*01d0*/  CS2R R20, SRZ ;  /* 0x0000000000147805 */ /* 0x000fe4000001ff00 */
[----:B------:R-:W-:Y:S01]  /*01e0*/  CS2R R12, SRZ ;  /* 0x00000000000c7805 */ /* 0x000fe2000001ff00 */
[----:B------:R0:W3:Y:S01]  /*01f0*/  @P1 LDG.E.128 R8, desc[UR6][R22.64] ;  /* 0x0000000616081981 */ /* 0x0000e2000c1e1d00 */
[----:B------:R-:W-:Y:S01]  /*0200*/  IMAD.WIDE R26, R19, 0x4, R26 ;  /* 0x00000004131a7825 */ /* 0x000fe200078e021a */
[----:B------:R-:W-:-:S03]  /*0210*/  CS2R R14, SRZ ;  /* 0x00000000000e7805 */ /* 0x000fc6000001ff00 */
[----:B------:R-:W-:Y:S01]  /*0220*/  IMAD.WIDE R24, R19, 0x4, R24 ;  /* 0x0000000413187825 */ /* 0x000fe200078e0218 */
[----:B-1----:R-:W-:Y:S02]  /*0230*/  CS2R R16, SRZ ;  /* 0x0000000000107805 */ /* 0x002fe4000001ff00 */
[----:B------:R-:W-:Y:S01]  /*0240*/  CS2R R18, SRZ ;  /* 0x0000000000127805 */ /* 0x000fe2000001ff00 */
[----:B------:R1:W4:Y:S01]  /*0250*/  @P2 LDG.E.128 R12, desc[UR6][R26.64] ;  /* 0x000000061a0c2981 */ /* 0x000322000c1e1d00 */
[----:B0-----:R-:W-:-:S04]  /*0260*/  CS2R R22, SRZ ;  /* 0x0000000000167805 */ /* 0x001fc8000001ff00 */
[----:B------:R-:W5:Y:S04]  /*0270*/  @P2 LDG.E.128 R16, desc[UR6][R24.64] ;  /* 0x0000000618102981 */ /* 0x000f68000c1e1d00 */
[----:B------:R-:W5:Y:S01]  /*0280*/  @!P0 LDG.E.EL.128 R20, desc[UR6][R28.64] ;  /* 0x000000061c148981 */ /* 0x000f62000c2e1d00 */
[----:B-1----:R-:W0:Y:S01]  /*0290*/  LDC.64 R26, c[0x0][0x228] ;  /* 0x00008a00ff1a7b82 */ /* 0x002e220000000a00 */
[C---:B-----5:R-:W-:Y:S01]  /*02a0*/  FADD R18, -R22.reuse, R18 ;  /* 0x0000001216127221 */ /* 0x060fe20000000100 */
[----:B---3--:R-:W-:Y:S01]  /*02b0*/  FADD R22, -R22, R10 ;  /* 0x0000000a16167221 */ /* 0x008fe20000000100 */
[----:B------:R-:W-:Y:S02]  /*02c0*/  IMAD.SHL.U32 R10, R0, 0x4, RZ ;  /* 0x00000004000a7824 */ /* 0x000fe400078e00ff */
[----:B------:R-:W-:Y:S01]  /*02d0*/  FADD R24, -R21, R17 ;  /* 0x0000001115187221 */ /* 0x000fe20000000100 */
[----:B------:R-:W-:-:S02]  /*02e0*/  FADD R19, -R23, R19 ;  /* 0x0000001317137221 */ /* 0x000fc40000000100 */
[----:B------:R-:W-:Y:S01]  /*02f0*/  LOP3.LUT R17, R2, 0x1c, R10, 0xf8, !PT ;  /* 0x0000001c02117812 */ /* 0x000fe200078ef80a */
[----:B------:R-:W-:Y:S01]  /*0300*/  FADD R23, -R23, R11 ;  /* 0x0000000b17177221 */ /* 0x000fe20000000100 */
[----:B------:R-:W-:Y:S01]  /*0310*/  FADD R21, -R21, R9 ;  /* 0x0000000915157221 */ /* 0x000fe20000000100 */
[----:B------:R-:W-:Y:S01]  /*0320*/  LOP3.LUT R3, R3, 0x1c, R10, 0xf8, !PT ;  /* 0x0000001c03037812 */ /* 0x000fe200078ef80a */
[----:B------:R-:W-:Y:S01]  /*0330*/  FADD R25, -R20, R8 ;  /* 0x0000000814197221 */ /* 0x000fe20000000100 */
[----:B------:R-:W-:Y:S02]  /*0340*/  CS2R R8, SRZ ;  /* 0x0000000000087805 */ /* 0x000fe4000001ff00 */
[----:B------:R-:W-:Y:S01]  /*0350*/  CS2R R10, SRZ ;  /* 0x00000000000a7805 */ /* 0x000fe2000001ff00 */
[----:B0-----:R-:W-:-:S05]  /*0360*/  IMAD.WIDE R26, R17, 0x4, R26 ;  /* 0x00000004111a7825 */ /* 0x001fca00078e021a */
[----:B------:R-:W3:Y:S01]  /*0370*/  @!P0 LDG.E.EL.128 R8, desc[UR6][R26.64] ;  /* 0x000000061a088981 */ /* 0x000ee2000c2e1d00 */
[----:B------:R-:W-:Y:S01]  /*0380*/  FADD R16, -R20, R16 ;  /* 0x0000001014107221 */ /* 0x000fe20000000100 */
[----:B---3--:R-:W-:-:S04]  /*0390*/  FADD R9, R9, 9.9999997473787516356e-06 ;  /* 0x3727c5ac09097421 */ /* 0x008fc80000000000 */
[----:B------:R-:W0:Y:S01]  /*03a0*/  MUFU.SQRT R28, R9 ;  /* 0x00000009001c7308 */ /* 0x000e220000002000 */
[----:B------:R-:W-:Y:S01]  /*03b0*/  FADD R10, R10, 9.9999997473787516356e-06 ;  /* 0x3727c5ac0a0a7421 */ /* 0x000fe20000000000 */
[----:B------:R-:W-:-:S06]  /*03c0*/  FADD R20, R8, 9.9999997473787516356e-06 ;  /* 0x3727c5ac08147421 */ /* 0x000fcc0000000000 */
[----:B------:R-:W1:Y:S01]  /*03d0*/  MUFU.SQRT R10, R10 ;  /* 0x0000000a000a7308 */ /* 0x000e620000002000 */
[----:B0-----:R-:W-:-:S07]  /*03e0*/  FSETP.GT.AND P2, PT, R28, 8.50705917302346158658e+37, PT ;  /* 0x7e8000001c00780b */ /* 0x001fce0003f44000 */
[----:B------:R-:W0:Y:S01]  /*03f0*/  MUFU.SQRT R8, R20 ;  /* 0x0000001400087308 */ /* 0x000e220000002000 */
[----:B------:R-:W-:Y:S01]  /*0400*/  FSETP.GEU.AND P3, PT, R28, 1.175494350822287508e-38, PT ;  /* 0x008000001c00780b */ /* 0x000fe20003f6e000 */
[----:B------:R-:W-:Y:S01]  /*0410*/  FADD R11, R11, 9.9999997473787516356e-06 ;  /* 0x3727c5ac0b0b7421 */ /* 0x000fe20000000000 */
[C---:B-1----:R-:W-:Y:S02]  /*0420*/  FSETP.GT.AND P4, PT, R10.reuse, 8.50705917302346158658e+37, PT ;  /* 0x7e8000000a00780b */ /* 0x042fe40003f84000 */
[----:B------:R-:W-:Y:S01]  /*0430*/  FSETP.GEU.AND P5, PT, R10, 1.175494350822287508e-38, PT ;  /* 0x008000000a00780b */ /* 0x000fe20003fae000 */
[----:B------:R-:W-:Y:S02]  /*0440*/  @P2 FMUL R28, R28, 0.25 ;  /* 0x3e8000001c1c2820 */ /* 0x000fe40000400000 */
[----:B------:R1:W3:Y:S01]  /*0450*/  MUFU.SQRT R29, R11 ;  /* 0x0000000b001d7308 */ /* 0x0002e20000002000 */
[----:B0-----:R-:W-:-:S05]  /*0460*/  FSETP.GT.AND P6, PT, R8, 8.50705917302346158658e+37, PT ;  /* 0x7e8000000800780b */ /* 0x001fca0003fc4000 */
[----:B------:R-:W-:Y:S01]  /*0470*/  @!P3 FMUL R28, R28, 16777216 ;  /* 0x4b8000001c1cb820 */ /* 0x000fe20000400000 */
[----:B------:R-:W-:Y:S01]  /*0480*/  FSETP.GEU.AND P1, PT, R8, 1.175494350822287508e-38, PT ;  /* 0x008000000800780b */ /* 0x000fe20003f2e000 */
[----:B------:R-:W-:Y:S02]  /*0490*/  IMAD.MOV.U32 R9, RZ, RZ, 0x3e800000 ;  /* 0x3e800000ff097424 */ /* 0x000fe400078e00ff */
[----:B------:R-:W-:Y:S02]  /*04a0*/  @P4 FMUL R10, R10, 0.25 ;  /* 0x3e8000000a0a4820 */ /* 0x000fe40000400000 */
[----:B------:R-:W0:Y:S01]  /*04b0*/  MUFU.RCP R28, R28 ;  /* 0x0000001c001c7308 */ /* 0x000e220000001000 */
[C---:B-1----:R-:W-:Y:S01]  /*04c0*/  FSEL R11, R9.reuse, 1, P2 ;  /* 0x3f800000090b7808 */ /* 0x042fe20001000000 */
[----:B------:R-:W-:Y:S01]  /*04d0*/  @!P5 FMUL R10, R10, 16777216 ;  /* 0x4b8000000a0ad820 */ /* 0x000fe20000400000 */
[----:B------:R-:W-:Y:S01]  /*04e0*/  FSEL R27, R9, 1, P6 ;  /* 0x3f800000091b7808 */ /* 0x000fe20003000000 */
[----:B------:R-:W-:Y:S01]  /*04f0*/  @P6 FMUL R8, R8, 0.25 ;  /* 0x3e80000008086820 */ /* 0x000fe20000400000 */
[----:B---3--:R-:W-:-:S03]  /*0500*/  FSETP.GT.AND P6, PT, R29, 8.50705917302346158658e+37, PT ;  /* 0x7e8000001d00780b */ /* 0x008fc60003fc4000 */
[----:B------:R-:W1:Y:S01]  /*0510*/  MUFU.RCP R10, R10 ;  /* 0x0000000a000a7308 */ /* 0x000e620000001000 */
[----:B------:R-:W-:Y:S01]  /*0520*/  @!P3 FMUL R11, R11, 16777216 ;  /* 0x4b8000000b0bb820 */ /* 0x000fe20000400000 */
[----:B------:R-:W-:Y:S01]  /*0530*/  @!P1 FMUL R8, R8, 16777216 ;  /* 0x4b80000008089820 */ /* 0x000fe20000400000 */
[----:B------:R-:W-:Y:S01]  /*0540*/  @!P1 FMUL R27, R27, 16777216 ;  /* 0x4b8000001b1b9820 */ /* 0x000fe20000400000 */
[----:B------:R-:W-:-:S04]  /*0550*/  FSETP.GEU.AND P1, PT, R29, 1.175494350822287508e-38, PT ;  /* 0x008000001d00780b */ /* 0x000fc80003f2e000 */
[----:B------:R0:W3:Y:S02]  /*0560*/  MUFU.RCP R20, R8 ;  /* 0x0000000800147308 */ /* 0x0000e40000001000 */
[----:B0-----:R-:W-:Y:S01]  /*0570*/  FMUL R8, R28, R11 ;  /* 0x0000000b1c087220 */ /* 0x001fe20000400000 */
[----:B------:R-:W-:Y:S01]  /*0580*/  FSEL R11, R9, 1, P4 ;  /* 0x3f800000090b7808 */ /* 0x000fe20002000000 */
[----:B------:R-:W-:-:S04]  /*0590*/  @P6 FMUL R29, R29, 0.25 ;  /* 0x3e8000001d1d6820 */ /* 0x000fc80000400000 */
[----:B------:R-:W-:Y:S01]  /*05a0*/  @!P5 FMUL R11, R11, 16777216 ;  /* 0x4b8000000b0bd820 */ /* 0x000fe20000400000 */
[----:B------:R-:W-:Y:S01]  /*05b0*/  FSEL R26, R9, 1, P6 ;  /* 0x3f800000091a7808 */ /* 0x000fe20003000000 */
[----:B------:R-:W-:Y:S02]  /*05c0*/  @!P1 FMUL R29, R29, 16777216 ;  /* 0x4b8000001d1d9820 */ /* 0x000fe40000400000 */
[----:B-1----:R-:W-:Y:S02]  /*05d0*/  FMUL R9, R10, R11 ;  /* 0x0000000b0a097220 */ /* 0x002fe40000400000 */
[----:B------:R-:W0:Y:S01]  /*05e0*/  LDC.64 R10, c[0x0][0x230] ;  /* 0x00008c00ff0a7b82 */ /* 0x000e220000000a00 */
[----:B---3--:R-:W-:Y:S02]  /*05f0*/  FMUL R20, R20, R27 ;  /* 0x0000001b14147220 */ /* 0x008fe40000400000 */
[----:B------:R1:W3:Y:S01]  /*0600*/  MUFU.RCP R27, R29 ;  /* 0x0000001d001b7308 */ /* 0x0002e20000001000 */
[----:B------:R-:W-:-:S04]  /*0610*/  @!P1 FMUL R26, R26, 16777216 ;  /* 0x4b8000001a1a9820 */ /* 0x000fc80000400000 */
[----:B-1----:R-:W1:Y:S01]  /*0620*/  LDC.64 R28, c[0x0][0x238] ;  /* 0x00008e00ff1c7b82 */ /* 0x002e620000000a00 */
[----:B---3--:R-:W-:Y:S01]  /*0630*/  FMUL R27, R27, R26 ;  /* 0x0000001a1b1b7220 */ /* 0x008fe20000400000 */
[----:B------:R-:W-:Y:S01]  /*0640*/  FMUL R26, R18, R9 ;  /* 0x00000009121a7220 */ /* 0x000fe20000400000 */
[-C--:B------:R-:W-:Y:S02]  /*0650*/  FMUL R21, R21, R8.reuse ;  /* 0x0000000815157220 */ /* 0x080fe40000400000 */
[-C--:B------:R-:W-:Y:S01]  /*0660*/  FMUL R23, R23, R27.reuse ;  /* 0x0000001b17177220 */ /* 0x080fe20000400000 */
[----:B------:R-:W-:Y:S01]  /*0670*/  FMUL R27, R19, R27 ;  /* 0x0000001b131b7220 */ /* 0x000fe20000400000 */
[----:B------:R-:W-:Y:S01]  /*0680*/  FMUL R24, R24, R8 ;  /* 0x0000000818187220 */ /* 0x000fe20000400000 */
[----:B------:R-:W-:Y:S01]  /*0690*/  FMUL R22, R22, R9 ;  /* 0x0000000916167220 */ /* 0x000fe20000400000 */
[----:B0-----:R-:W-:Y:S01]  /*06a0*/  IMAD.WIDE R18, R17, 0x4, R10 ;  /* 0x0000000411127825 */ /* 0x001fe200078e020a */
[----:B------:R-:W-:-:S02]  /*06b0*/  CS2R R8, SRZ ;  /* 0x0000000000087805 */ /* 0x000fc4000001ff00 */
[----:B------:R-:W-:Y:S01]  /*06c0*/  CS2R R10, SRZ ;  /* 0x00000000000a7805 */ /* 0x000fe2000001ff00 */
[-C--:B------:R-:W-:Y:S01]  /*06d0*/  FMUL R25, R25, R20.reuse ;  /* 0x0000001419197220 */ /* 0x080fe20000400000 */
[----:B------:R-:W-:-:S04]  /*06e0*/  FMUL R20, R16, R20 ;  /* 0x0000001410147220 */ /* 0x000fc80000400000 */
[----:B------:R0:W3:Y:S01]  /*06f0*/  @!P0 LDG.E.EL.128 R8, desc[UR6][R18.64] ;  /* 0x0000000612088981 */ /* 0x0000e2000c2e1d00 */
[----:B-1----:R-:W-:Y:S01]  /*0700*/  IMAD.WIDE R28, R17, 0x4, R28 ;  /* 0x00000004111c7825 */ /* 0x002fe200078e021c */
[----:B------:R-:W-:Y:S02]  /*0710*/  CS2R R16, SRZ ;  /* 0x0000000000107805 */ /* 0x000fe4000001ff00 */
[----:B0-----:R-:W-:-:S06]  /*0720*/  CS2R R18, SRZ ;  /* 0x0000000000127805 */ /* 0x001fcc000001ff00 */
[----:B------:R-:W3:Y:S01]  /*0730*/  @!P0 LDG.E.EL.128 R16, desc[UR6][R28.64] ;  /* 0x000000061c108981 */ /* 0x000ee2000c2e1d00 */
[----:B------:R-:W0:Y:S01]  /*0740*/  S2UR UR5, SR_CgaCtaId ;  /* 0x00000000000579c3 */ /* 0x000e220000008800 */
[----:B------:R-:W-:Y:S02]  /*0750*/  UMOV UR4, 0x400 ;  /* 0x0000040000047882 */ /* 0x000fe40000000000 */
[----:B0-----:R-:W-:Y:S01]  /*0760*/  UPRMT UR4, UR5, 0x654, UR4 ;  /* 0x0000065405047896 */ /* 0x001fe20008000004 */
[----:B------:R-:W-:Y:S01]  /*0770*/  ISETP.GE.AND P0, PT, R3, 0x40, PT ;  /* 0x000000400300780c */ /* 0x000fe20003f06270 */
[-CC-:B---3--:R-:W-:Y:S01]  /*0780*/  FFMA R25, R25, R8.reuse, R16.reuse ;  /* 0x0000000819197223 */ /* 0x188fe20000000010 */
[----:B------:R-:W-:Y:S01]  /*0790*/  FFMA R20, R20, R8, R16 ;  /* 0x0000000814147223 */ /* 0x000fe20000000010 */
[----:B------:R-:W-:Y:S01]  /*07a0*/  SHF.L.U32 R16, R0, 0x7, RZ ;  /* 0x0000000700107819 */ /* 0x000fe200000006ff */
[----:B------:R-:W-:Y:S01]  /*07b0*/  FFMA R8, R21, R9, R17 ;  /* 0x0000000915087223 */ /* 0x000fe20000000011 */
[----:B------:R-:W-:-:S02]  /*07c0*/  SHF.R.U32.HI R21, RZ, 0x3, R0 ;  /* 0x00000003ff157819 */ /* 0x000fc40000011600 */
[----:B------:R-:W-:Y:S02]  /*07d0*/  LOP3.LUT R16, R16, 0x380, RZ, 0xc0, !PT ;  /* 0x0000038010107812 */ /* 0x000fe400078ec0ff */
[----:B------:R-:W-:Y:S01]  /*07e0*/  SGXT.U32 R29, R21, 0x4 ;  /* 0x00000004151d781a */ /* 0x000fe20000000000 */
[----:B------:R-:W-:Y:S01]  /*07f0*/  FFMA R24, R24, R9, R17 ;  /* 0x0000000918187223 */ /* 0x000fe20000000011 */
[----:B------:R-:W-:Y:S01]  /*0800*/  SHF.R.U32.HI R21, RZ, 0x3, R16 ;  /* 0x00000003ff157819 */ /* 0x000fe20000011610 */
[-CC-:B------:R-:W-:Y:S01]  /*0810*/  FFMA R9, R22, R10.reuse, R18.reuse ;  /* 0x0000000a16097223 */ /* 0x180fe20000000012 */
[----:B------:R-:W-:Y:S01]  /*0820*/  FFMA R17, R26, R10, R18 ;  /* 0x0000000a1a117223 */ /* 0x000fe20000000012 */
[-CC-:B------:R-:W-:Y:S01]  /*0830*/  FFMA R10, R23, R11.reuse, R19.reuse ;  /* 0x0000000b170a7223 */ /* 0x180fe20000000013 */
[----:B------:R-:W-:Y:S01]  /*0840*/  FFMA R22, R27, R11, R19 ;  /* 0x0000000b1b167223 */ /* 0x000fe20000000013 */
[----:B------:R-:W-:Y:S02]  /*0850*/  LOP3.LUT R11, R21, R16, R29, 0xfe, !PT ;  /* 0x00000010150b7212 */ /* 0x000fe400078efe1d */
[----:B------:R-:W-:-:S02]  /*0860*/  LOP3.LUT R21, R16, R29, RZ, 0xfc, !PT ;  /* 0x0000001d10157212 */ /* 0x000fc400078efcff */
[C---:B------:R-:W-:Y:S02]  /*0870*/  LOP3.LUT R18, R16.reuse, 0x20, RZ, 0xfc, !PT ;  /* 0x0000002010127812 */ /* 0x040fe400078efcff */
[C---:B------:R-:W-:Y:S02]  /*0880*/  LOP3.LUT R26, R16.reuse, 0x40, RZ, 0xfc, !PT ;  /* 0x00000040101a7812 */ /* 0x040fe400078efcff */
[----:B------:R-:W-:Y:S02]  /*0890*/  LOP3.LUT R16, R16, 0x60, RZ, 0xfc, !PT ;  /* 0x0000006010107812 */ /* 0x000fe400078efcff */
[-C--:B------:R-:W-:Y:S02]  /*08a0*/  LEA.HI R18, R18, R21.reuse, RZ, 0x1d ;  /* 0x0000001512127211 */ /* 0x080fe400078fe8ff */
[-C--:B------:R-:W-:Y:S01]  /*08b0*/  LEA.HI R19, R26, R21.reuse, RZ, 0x1d ;  /* 0x000000151a137211 */ /* 0x080fe200078fe8ff */
[----:B--2---:R-:W-:Y:S01]  /*08c0*/  FADD R4, R25, R4 ;  /* 0x0000000419047221 */ /* 0x004fe20000000000 */
[----:B------:R-:W-:Y:S01]  /*08d0*/  LEA.HI R16, R16, R21, RZ, 0x1d ;  /* 0x0000001510107211 */ /* 0x000fe200078fe8ff */
[----:B------:R-:W-:Y:S01]  /*08e0*/  FADD R8, R8, R5 ;  /* 0x0000000508087221 */ /* 0x000fe20000000000 */
[----:B------:R-:W-:Y:S01]  /*08f0*/  LEA R11, R11, UR4, 0x2 ;  /* 0x000000040b0b7c11 */ /* 0x000fe2000f8e10ff */
[----:B----4-:R-:W-:Y:S01]  /*0900*/  FADD R12, R20, R12 ;  /* 0x0000000c140c7221 */ /* 0x010fe20000000000 */
[----:B------:R-:W-:Y:S01]  /*0910*/  LEA R18, R18, UR4, 0x2 ;  /* 0x0000000412127c11 */ /* 0x000fe2000f8e10ff */
[----:B------:R-:W-:Y:S01]  /*0920*/  FADD R21, R9, R6 ;  /* 0x0000000609157221 */ /* 0x000fe20000000000 */
[----:B------:R-:W-:Y:S01]  /*0930*/  LEA R20, R19, UR4, 0x2 ;  /* 0x0000000413147c11 */ /* 0x000fe2000f8e10ff */
[----:B------:R-:W-:Y:S01]  /*0940*/  FADD R23, R10, R7 ;  /* 0x000000070a177221 */ /* 0x000fe20000000000 */
[----:B------:R-:W-:Y:S01]  /*0950*/  LEA R16, R16, UR4, 0x2 ;  /* 0x0000000410107c11 */ /* 0x000fe2000f8e10ff */
[----:B------:R-:W-:Y:S01]  /*0960*/  FADD R13, R24, R13 ;  /* 0x0000000d180d7221 */ /* 0x000fe20000000000 */
[----:B------:R-:W-:Y:S01]  /*0970*/  STS [R11], R4 ;  /* 0x000000040b007388 */ /* 0x000fe20000000800 */
[----:B------:R-:W-:Y:S01]  /*0980*/  FADD R17, R17, R14 ;  /* 0x0000000e11117221 */ /* 0x000fe20000000000 */
[----:B------:R-:W-:-:S02]  /*0990*/  FADD R15, R22, R15 ;  /* 0x0000000f160f7221 */ /* 0x000fc40000000000 */
[----:B------:R0:W-:Y:S04]  /*09a0*/  STS [R18+0x80], R8 ;  /* 0x0000800812007388 */ /* 0x0001e80000000800 */
[----:B------:R-:W-:Y:S04]  /*09b0*/  STS [R20+0x100], R21 ;  /* 0x0001001514007388 */ /* 0x000fe80000000800 */
[----:B------:R-:W-:Y:S01]  /*09c0*/  STS [R16+0x180], R23 ;  /* 0x0001801710007388 */ /* 0x000fe20000000800 */
[----:B------:R-:W-:Y:S01]  /*09d0*/  IMAD.SHL.U32 R10, R0, 0x4, RZ ;  /* 0x00000004000a7824 */ /* 0x000fe200078e00ff */
[----:B------:R-:W-:Y:S01]  /*09e0*/  SHF.R.U32.HI R5, RZ, 0x1, R0 ;  /* 0x00000001ff057819 */ /* 0x000fe20000011600 */
[----:B0-----:R-:W0:Y:S01]  /*09f0*/  LDC.64 R8, c[0x0][0x240] ;  /* 0x00009000ff087b82 */ /* 0x001e220000000a00 */
[----:B------:R1:W-:Y:S04]  /*0a00*/  STS [R11+0x40], R12 ;  /* 0x0000400c0b007388 */ /* 0x0003e80000000800 */
[----:B------:R2:W-:Y:S04]  /*0a10*/  STS [R18+0xc0], R13 ;  /* 0x0000c00d12007388 */ /* 0x0005e80000000800 */
[----:B------:R-:W-:Y:S04]  /*0a20*/  STS [R20+0x140], R17 ;  /* 0x0001401114007388 */ /* 0x000fe80000000800 */
[----:B------:R-:W-:Y:S01]  /*0a30*/  STS [R16+0x1c0], R15 ;  /* 0x0001c00f10007388 */ /* 0x000fe20000000800 */
[----:B------:R-:W-:-:S02]  /*0a40*/  LOP3.LUT R10, R10, 0x1fc, RZ, 0xc0, !PT ;  /* 0x000001fc0a0a7812 */ /* 0x000fc400078ec0ff */
[----:B------:R-:W-:-:S05]  /*0a50*/  LOP3.LUT R5, R5, 0x3c, RZ, 0xc0, !PT ;  /* 0x0000003c05057812 */ /* 0x000fca00078ec0ff */
[----:B------:R-:W-:-:S05]  /*0a60*/  IMAD.IADD R5, R10, 0x1, R5 ;  /* 0x000000010a057824 */ /* 0x000fca00078e0205 */
[----:B------:R-:W-:Y:S01]  /*0a70*/  LEA R5, R5, UR4, 0x2 ;  /* 0x0000000405057c11 */ /* 0x000fe2000f8e10ff */
[----:B------:R-:W-:Y:S01]  /*0a80*/  BAR.SYNC.DEFER_BLOCKING 0x0 ;  /* 0x0000000000007b1d */ /* 0x000fe20000010000 */
[----:B------:R-:W-:-:S04]  /*0a90*/  SHF.R.S32.HI R14, RZ, 0x1f, R3 ;  /* 0x0000001fff0e7819 */ /* 0x000fc80000011403 */
[----:B------:R-:W-:Y:S02]  /*0aa0*/  LEA.HI R14, R14, R3, RZ, 0x4 ;  /* 0x000000030e0e7211 */ /* 0x000fe400078f20ff */
[----:B------:R-:W-:-:S03]  /*0ab0*/  SHF.R.U32.HI R19, RZ, 0x3, R0 ;  /* 0x00000003ff137819 */ /* 0x000fc60000011600 */
[C---:B------:R-:W-:Y:S01]  /*0ac0*/  IMAD.SHL.U32 R0, R14.reuse, 0x40, RZ ;  /* 0x000000400e007824 */ /* 0x040fe200078e00ff */
[----:B------:R-:W3:Y:S01]  /*0ad0*/  LDS.128 R4, [R5] ;  /* 0x0000000005047984 */ /* 0x000ee20000000c00 */
[----:B------:R-:W-:Y:S02]  /*0ae0*/  SGXT.U32 R19, R19, 0x4 ;  /* 0x000000041313781a */ /* 0x000fe40000000000 */
[----:B------:R-:W-:Y:S02]  /*0af0*/  LOP3.LUT R14, R14, 0xfffffff0, RZ, 0xc0, !PT ;  /* 0xfffffff00e0e7812 */ /* 0x000fe400078ec0ff */
[----:B------:R-:W-:Y:S02]  /*0b00*/  LOP3.LUT R0, R0, 0xfffffc00, RZ, 0xc0, !PT ;  /* 0xfffffc0000007812 */ /* 0x000fe400078ec0ff */
[----:B-1----:R-:W-:Y:S02]  /*0b10*/  LOP3.LUT R12, R10, 0x200, RZ, 0xfc, !PT ;  /* 0x000002000a0c7812 */ /* 0x002fe400078efcff */
[----:B------:R-:W-:-:S02]  /*0b20*/  LOP3.LUT R11, R2, R19, RZ, 0xfc, !PT ;  /* 0x00000013020b7212 */ /* 0x000fc400078efcff */
[----:B------:R-:W-:Y:S02]  /*0b30*/  IADD3 R14, R0, R3, -R14 ;  /* 0x00000003000e7210 */ /* 0x000fe40007ffe80e */
[----:B------:R-:W-:Y:S02]  /*0b40*/  LOP3.LUT R0, R2, 0x10, R19, 0xfe, !PT ;  /* 0x0000001002007812 */ /* 0x000fe400078efe13 */
[----:B------:R-:W-:Y:S02]  /*0b50*/  SHF.R.U32.HI R12, RZ, 0x3, R12 ;  /* 0x00000003ff0c7819 */ /* 0x000fe4000001160c */
[----:B------:R-:W-:Y:S02]  /*0b60*/  ISETP.LT.AND P1, PT, R11, 0x40, !P0 ;  /* 0x000000400b00780c */ /* 0x000fe40004721270 */
[----:B------:R-:W-:Y:S02]  /*0b70*/  ISETP.LT.AND P0, PT, R0, 0x40, !P0 ;  /* 0x000000400000780c */ /* 0x000fe40004701270 */
[----:B--2---:R-:W-:-:S02]  /*0b80*/  LOP3.LUT R13, R12, 0x7c, RZ, 0xc0, !PT ;  /* 0x0000007c0c0d7812 */ /* 0x004fc400078ec0ff */
[----:B------:R-:W-:-:S03]  /*0b90*/  LEA R3, R11, R14, 0x4 ;  /* 0x0000000e0b037211 */ /* 0x000fc600078e20ff */
[----:B------:R-:W-:Y:S02]  /*0ba0*/  IMAD.IADD R13, R10, 0x1, R13 ;  /* 0x000000010a0d7824 */ /* 0x000fe400078e020d */
[----:B0-----:R-:W-:-:S03]  /*0bb0*/  IMAD.WIDE R2, R3, 0x4, R8 ;  /* 0x0000000403027825 */ /* 0x001fc600078e0208 */
[----:B------:R-:W-:Y:S02]  /*0bc0*/  LEA R13, R13, UR4, 0x2 ;  /* 0x000000040d0d7c11 */ /* 0x000fe4000f8e10ff */
[----:B---3--:R0:W-:Y:S02]  /*0bd0*/  @P1 STG.E.128 desc[UR6][R2.64], R4 ;  /* 0x0000000402001986 */ /* 0x0081e4000c101d06 */
[----:B0-----:R-:W-:Y:S05]  /*0be0*/  @!P0 EXIT ;  /* 0x000000000000894d */ /* 0x001fea0003800000 */
[----:B0-----:R-:W0:Y:S01]  /*0bf0*/  LDS.128 R4, [R13+0x800] ;  /* 0x000800000d047984 */ /* 0x001e220000000c00 */
[----:B------:R-:W-:-:S04]  /*0c00*/  IMAD R3, R0, 0x10, R14 ;  /* 0x0000001000037824 */ /* 0x000fc800078e020e */
[----:B------:R-:W-:-:S05]  /*0c10*/  IMAD.WIDE R8, R3, 0x4, R8 ;  /* 0x0000000403087825 */ /* 0x000fca00078e0208 */
[----:B0-----:R-:W-:Y:S01]  /*0c20*/  STG.E.128 desc[UR6][R8.64], R4 ;  /* 0x0000000408007986 */ /* 0x001fe2000c101d06 */
[----:B------:R-:W-:Y:S05]  /*0c30*/  EXIT ;  /* 0x000000000000794d */ /* 0x000fea0003800000 */
.L_x_0:
[----:B------:R-:W-:-:S00]  /*0c40*/  BRA `(.L_x_0) ;  /* 0xfffffffc00fc7947 */ /* 0x000fc0000383ffff */
[----:B------:R-:W-:-:S00]  /*0c50*/  NOP ;  /* 0x0000000000007918 */ /* 0x000fc00000000000 */
        /* <DEDUP_REMOVED lines=10> */
.L_x_1:


//--------------------- .nv.global.init           --------------------------
	.section	.nv.global.init,"aw",@progbits
.nv.global.init:
	.type		_$_str,@object
	.size		_$_str,(_$_str_$_2 - _$_str)
_$_str:
        /*0000*/ 	.byte	0x5f, 0x5f, 0x43, 0x55, 0x44, 0x41, 0x5f, 0x46, 0x54, 0x5a, 0x00
	.type		_$_str_$_2,@object
	.size		_$_str_$_2,(.L_1 - _$_str_$_2)
_$_str_$_2:
        /*000b*/ 	.byte	0x5f, 0x5f, 0x43, 0x55, 0x44, 0x41, 0x5f, 0x50, 0x52, 0x45, 0x43, 0x5f, 0x53, 0x51, 0x52, 0x54
        /*001b*/ 	.byte	0x00
.L_1:


//--------------------- .nv.shared.triton_poi_fused__native_batch_norm_legit_no_training_add_16 --------------------------
	.section	.nv.shared.triton_poi_fused__native_batch_norm_legit_no_training_add_16,"aw",@nobits
	.sectionflags	@""
	.align	16
	.zero		1024


//--------------------- .nv.constant0.triton_poi_fused__native_batch_norm_legit_no_training_add_16 --------------------------
	.section	.nv.constant0.triton_poi_fused__native_batch_norm_legit_no_training_add_16,"a",@progbits
	.sectionflags	@""
	.align	4
.nv.constant0.triton_poi_fused__native_batch_norm_legit_no_training_add_16:
	.zero		592
